//
// Generated by NVIDIA NVVM Compiler
//
// Compiler Build ID: CL-36424714
// Cuda compilation tools, release 13.0, V13.0.88
// Based on NVVM 20.0.0
//

.version 9.0
.target sm_100
.address_size 64

	// .globl	_Z17haroon_mysgemm_v2PfiiS_iiS_ii
// _ZZ17haroon_mysgemm_v2PfiiS_iiS_iiE6s_mat1 has been demoted
// _ZZ17haroon_mysgemm_v2PfiiS_iiS_iiE6s_mat2 has been demoted

.visible .entry _Z17haroon_mysgemm_v2PfiiS_iiS_ii(
	.param .u64 .ptr .align 1 _Z17haroon_mysgemm_v2PfiiS_iiS_ii_param_0,
	.param .u32 _Z17haroon_mysgemm_v2PfiiS_iiS_ii_param_1,
	.param .u32 _Z17haroon_mysgemm_v2PfiiS_iiS_ii_param_2,
	.param .u64 .ptr .align 1 _Z17haroon_mysgemm_v2PfiiS_iiS_ii_param_3,
	.param .u32 _Z17haroon_mysgemm_v2PfiiS_iiS_ii_param_4,
	.param .u32 _Z17haroon_mysgemm_v2PfiiS_iiS_ii_param_5,
	.param .u64 .ptr .align 1 _Z17haroon_mysgemm_v2PfiiS_iiS_ii_param_6,
	.param .u32 _Z17haroon_mysgemm_v2PfiiS_iiS_ii_param_7,
	.param .u32 _Z17haroon_mysgemm_v2PfiiS_iiS_ii_param_8
)
{
	.reg .pred 	%p<15>;
	.reg .b32 	%r<126>;
	.reg .b32 	%f<171>;
	.reg .b64 	%rd<17>;
	// demoted variable
	.shared .align 4 .b8 _ZZ17haroon_mysgemm_v2PfiiS_iiS_iiE6s_mat1[4096];
	// demoted variable
	.shared .align 4 .b8 _ZZ17haroon_mysgemm_v2PfiiS_iiS_iiE6s_mat2[4096];
	ld.param.u64 	%rd4, [_Z17haroon_mysgemm_v2PfiiS_iiS_ii_param_0];
	ld.param.u32 	%r46, [_Z17haroon_mysgemm_v2PfiiS_iiS_ii_param_2];
	ld.param.u64 	%rd5, [_Z17haroon_mysgemm_v2PfiiS_iiS_ii_param_3];
	ld.param.u32 	%r47, [_Z17haroon_mysgemm_v2PfiiS_iiS_ii_param_5];
	ld.param.u64 	%rd3, [_Z17haroon_mysgemm_v2PfiiS_iiS_ii_param_6];
	ld.param.u32 	%r49, [_Z17haroon_mysgemm_v2PfiiS_iiS_ii_param_7];
	ld.param.u32 	%r50, [_Z17haroon_mysgemm_v2PfiiS_iiS_ii_param_8];
	cvta.to.global.u64 	%rd1, %rd5;
	cvta.to.global.u64 	%rd2, %rd4;
	mov.u32 	%r51, %ctaid.y;
	mov.u32 	%r52, %ctaid.x;
	shl.b32 	%r53, %r51, 5;
	mul.lo.s32 	%r118, %r46, %r53;
	shl.b32 	%r119, %r52, 5;
	mov.u32 	%r3, %tid.y;
	mov.u32 	%r4, %tid.x;
	add.s32 	%r5, %r53, %r3;
	add.s32 	%r54, %r119, %r4;
	setp.ge.s32 	%p1, %r5, %r49;
	setp.ge.s32 	%p2, %r54, %r50;
	or.pred  	%p3, %p1, %p2;
	@%p3 bra 	$L__BB0_17;
	shr.s32 	%r55, %r46, 31;
	shr.u32 	%r56, %r55, 27;
	add.s32 	%r57, %r46, %r56;
	and.b32  	%r8, %r57, -32;
	sub.s32 	%r7, %r46, %r8;
	setp.lt.s32 	%p4, %r8, 1;
	mov.f32 	%f170, 0f00000000;
	@%p4 bra 	$L__BB0_4;
	shl.b32 	%r59, %r3, 5;
	add.s32 	%r60, %r59, %r4;
	shl.b32 	%r61, %r60, 2;
	mov.u32 	%r62, _ZZ17haroon_mysgemm_v2PfiiS_iiS_iiE6s_mat1;
	add.s32 	%r9, %r62, %r61;
	mov.u32 	%r63, _ZZ17haroon_mysgemm_v2PfiiS_iiS_iiE6s_mat2;
	add.s32 	%r10, %r63, %r61;
	shl.b32 	%r11, %r47, 5;
	shl.b32 	%r64, %r3, 7;
	add.s32 	%r12, %r62, %r64;
	shl.b32 	%r65, %r4, 2;
	add.s32 	%r13, %r63, %r65;
	mad.lo.s32 	%r66, %r47, %r3, %r4;
	add.s32 	%r114, %r66, %r119;
	mad.lo.s32 	%r113, %r46, %r5, %r4;
	mov.f32 	%f170, 0f00000000;
	mov.b32 	%r115, 0;
$L__BB0_3:
	mul.wide.s32 	%rd6, %r114, 4;
	add.s64 	%rd7, %rd1, %rd6;
	mul.wide.s32 	%rd8, %r113, 4;
	add.s64 	%rd9, %rd2, %rd8;
	ld.global.f32 	%f18, [%rd9];
	st.shared.f32 	[%r9], %f18;
	ld.global.f32 	%f19, [%rd7];
	st.shared.f32 	[%r10], %f19;
	bar.sync 	0;
	add.s32 	%r119, %r119, %r11;
	add.s32 	%r118, %r118, 32;
	ld.shared.f32 	%f20, [%r12];
	ld.shared.f32 	%f21, [%r13];
	fma.rn.f32 	%f22, %f20, %f21, %f170;
	ld.shared.f32 	%f23, [%r12+4];
	ld.shared.f32 	%f24, [%r13+128];
	fma.rn.f32 	%f25, %f23, %f24, %f22;
	ld.shared.f32 	%f26, [%r12+8];
	ld.shared.f32 	%f27, [%r13+256];
	fma.rn.f32 	%f28, %f26, %f27, %f25;
	ld.shared.f32 	%f29, [%r12+12];
	ld.shared.f32 	%f30, [%r13+384];
	fma.rn.f32 	%f31, %f29, %f30, %f28;
	ld.shared.f32 	%f32, [%r12+16];
	ld.shared.f32 	%f33, [%r13+512];
	fma.rn.f32 	%f34, %f32, %f33, %f31;
	ld.shared.f32 	%f35, [%r12+20];
	ld.shared.f32 	%f36, [%r13+640];
	fma.rn.f32 	%f37, %f35, %f36, %f34;
	ld.shared.f32 	%f38, [%r12+24];
	ld.shared.f32 	%f39, [%r13+768];
	fma.rn.f32 	%f40, %f38, %f39, %f37;
	ld.shared.f32 	%f41, [%r12+28];
	ld.shared.f32 	%f42, [%r13+896];
	fma.rn.f32 	%f43, %f41, %f42, %f40;
	ld.shared.f32 	%f44, [%r12+32];
	ld.shared.f32 	%f45, [%r13+1024];
	fma.rn.f32 	%f46, %f44, %f45, %f43;
	ld.shared.f32 	%f47, [%r12+36];
	ld.shared.f32 	%f48, [%r13+1152];
	fma.rn.f32 	%f49, %f47, %f48, %f46;
	ld.shared.f32 	%f50, [%r12+40];
	ld.shared.f32 	%f51, [%r13+1280];
	fma.rn.f32 	%f52, %f50, %f51, %f49;
	ld.shared.f32 	%f53, [%r12+44];
	ld.shared.f32 	%f54, [%r13+1408];
	fma.rn.f32 	%f55, %f53, %f54, %f52;
	ld.shared.f32 	%f56, [%r12+48];
	ld.shared.f32 	%f57, [%r13+1536];
	fma.rn.f32 	%f58, %f56, %f57, %f55;
	ld.shared.f32 	%f59, [%r12+52];
	ld.shared.f32 	%f60, [%r13+1664];
	fma.rn.f32 	%f61, %f59, %f60, %f58;
	ld.shared.f32 	%f62, [%r12+56];
	ld.shared.f32 	%f63, [%r13+1792];
	fma.rn.f32 	%f64, %f62, %f63, %f61;
	ld.shared.f32 	%f65, [%r12+60];
	ld.shared.f32 	%f66, [%r13+1920];
	fma.rn.f32 	%f67, %f65, %f66, %f64;
	ld.shared.f32 	%f68, [%r12+64];
	ld.shared.f32 	%f69, [%r13+2048];
	fma.rn.f32 	%f70, %f68, %f69, %f67;
	ld.shared.f32 	%f71, [%r12+68];
	ld.shared.f32 	%f72, [%r13+2176];
	fma.rn.f32 	%f73, %f71, %f72, %f70;
	ld.shared.f32 	%f74, [%r12+72];
	ld.shared.f32 	%f75, [%r13+2304];
	fma.rn.f32 	%f76, %f74, %f75, %f73;
	ld.shared.f32 	%f77, [%r12+76];
	ld.shared.f32 	%f78, [%r13+2432];
	fma.rn.f32 	%f79, %f77, %f78, %f76;
	ld.shared.f32 	%f80, [%r12+80];
	ld.shared.f32 	%f81, [%r13+2560];
	fma.rn.f32 	%f82, %f80, %f81, %f79;
	ld.shared.f32 	%f83, [%r12+84];
	ld.shared.f32 	%f84, [%r13+2688];
	fma.rn.f32 	%f85, %f83, %f84, %f82;
	ld.shared.f32 	%f86, [%r12+88];
	ld.shared.f32 	%f87, [%r13+2816];
	fma.rn.f32 	%f88, %f86, %f87, %f85;
	ld.shared.f32 	%f89, [%r12+92];
	ld.shared.f32 	%f90, [%r13+2944];
	fma.rn.f32 	%f91, %f89, %f90, %f88;
	ld.shared.f32 	%f92, [%r12+96];
	ld.shared.f32 	%f93, [%r13+3072];
	fma.rn.f32 	%f94, %f92, %f93, %f91;
	ld.shared.f32 	%f95, [%r12+100];
	ld.shared.f32 	%f96, [%r13+3200];
	fma.rn.f32 	%f97, %f95, %f96, %f94;
	ld.shared.f32 	%f98, [%r12+104];
	ld.shared.f32 	%f99, [%r13+3328];
	fma.rn.f32 	%f100, %f98, %f99, %f97;
	ld.shared.f32 	%f101, [%r12+108];
	ld.shared.f32 	%f102, [%r13+3456];
	fma.rn.f32 	%f103, %f101, %f102, %f100;
	ld.shared.f32 	%f104, [%r12+112];
	ld.shared.f32 	%f105, [%r13+3584];
	fma.rn.f32 	%f106, %f104, %f105, %f103;
	ld.shared.f32 	%f107, [%r12+116];
	ld.shared.f32 	%f108, [%r13+3712];
	fma.rn.f32 	%f109, %f107, %f108, %f106;
	ld.shared.f32 	%f110, [%r12+120];
	ld.shared.f32 	%f111, [%r13+3840];
	fma.rn.f32 	%f112, %f110, %f111, %f109;
	ld.shared.f32 	%f113, [%r12+124];
	ld.shared.f32 	%f114, [%r13+3968];
	fma.rn.f32 	%f170, %f113, %f114, %f112;
	bar.sync 	0;
	add.s32 	%r115, %r115, 32;
	add.s32 	%r114, %r114, %r11;
	add.s32 	%r113, %r113, 32;
	setp.lt.s32 	%p5, %r115, %r8;
	@%p5 bra 	$L__BB0_3;
$L__BB0_4:
	mad.lo.s32 	%r67, %r46, %r3, %r4;
	add.s32 	%r68, %r67, %r118;
	mul.wide.s32 	%rd10, %r68, 4;
	add.s64 	%rd11, %rd2, %rd10;
	ld.global.f32 	%f115, [%rd11];
	shl.b32 	%r28, %r3, 5;
	add.s32 	%r69, %r28, %r4;
	shl.b32 	%r70, %r69, 2;
	mov.u32 	%r71, _ZZ17haroon_mysgemm_v2PfiiS_iiS_iiE6s_mat1;
	add.s32 	%r72, %r71, %r70;
	st.shared.f32 	[%r72], %f115;
	mad.lo.s32 	%r73, %r47, %r3, %r4;
	add.s32 	%r74, %r73, %r119;
	mul.wide.s32 	%rd12, %r74, 4;
	add.s64 	%rd13, %rd1, %rd12;
	ld.global.f32 	%f116, [%rd13];
	mov.u32 	%r75, _ZZ17haroon_mysgemm_v2PfiiS_iiS_iiE6s_mat2;
	add.s32 	%r76, %r75, %r70;
	st.shared.f32 	[%r76], %f116;
	bar.sync 	0;
	setp.lt.s32 	%p6, %r7, 1;
	@%p6 bra 	$L__BB0_16;
	and.b32  	%r29, %r7, 7;
	setp.lt.u32 	%p7, %r7, 8;
	mov.b32 	%r124, 0;
	@%p7 bra 	$L__BB0_8;
	and.b32  	%r124, %r7, 2147483640;
	neg.s32 	%r122, %r124;
	shl.b32 	%r78, %r3, 7;
	add.s32 	%r80, %r78, %r71;
	add.s32 	%r121, %r80, 16;
	shl.b32 	%r81, %r4, 2;
	add.s32 	%r83, %r81, %r75;
	add.s32 	%r120, %r83, 512;
$L__BB0_7:
	.pragma "nounroll";
	ld.shared.f32 	%f118, [%r121+-16];
	ld.shared.f32 	%f119, [%r120+-512];
	fma.rn.f32 	%f120, %f118, %f119, %f170;
	ld.shared.f32 	%f121, [%r121+-12];
	ld.shared.f32 	%f122, [%r120+-384];
	fma.rn.f32 	%f123, %f121, %f122, %f120;
	ld.shared.f32 	%f124, [%r121+-8];
	ld.shared.f32 	%f125, [%r120+-256];
	fma.rn.f32 	%f126, %f124, %f125, %f123;
	ld.shared.f32 	%f127, [%r121+-4];
	ld.shared.f32 	%f128, [%r120+-128];
	fma.rn.f32 	%f129, %f127, %f128, %f126;
	ld.shared.f32 	%f130, [%r121];
	ld.shared.f32 	%f131, [%r120];
	fma.rn.f32 	%f132, %f130, %f131, %f129;
	ld.shared.f32 	%f133, [%r121+4];
	ld.shared.f32 	%f134, [%r120+128];
	fma.rn.f32 	%f135, %f133, %f134, %f132;
	ld.shared.f32 	%f136, [%r121+8];
	ld.shared.f32 	%f137, [%r120+256];
	fma.rn.f32 	%f138, %f136, %f137, %f135;
	ld.shared.f32 	%f139, [%r121+12];
	ld.shared.f32 	%f140, [%r120+384];
	fma.rn.f32 	%f170, %f139, %f140, %f138;
	add.s32 	%r122, %r122, 8;
	add.s32 	%r121, %r121, 32;
	add.s32 	%r120, %r120, 1024;
	setp.ne.s32 	%p8, %r122, 0;
	@%p8 bra 	$L__BB0_7;
$L__BB0_8:
	setp.eq.s32 	%p9, %r29, 0;
	@%p9 bra 	$L__BB0_16;
	and.b32  	%r41, %r7, 3;
	setp.lt.u32 	%p10, %r29, 4;
	@%p10 bra 	$L__BB0_11;
	add.s32 	%r84, %r28, %r124;
	shl.b32 	%r85, %r84, 2;
	add.s32 	%r87, %r71, %r85;
	ld.shared.f32 	%f142, [%r87];
	shl.b32 	%r88, %r124, 5;
	add.s32 	%r89, %r88, %r4;
	shl.b32 	%r90, %r89, 2;
	add.s32 	%r92, %r75, %r90;
	ld.shared.f32 	%f143, [%r92];
	fma.rn.f32 	%f144, %f142, %f143, %f170;
	ld.shared.f32 	%f145, [%r87+4];
	ld.shared.f32 	%f146, [%r92+128];
	fma.rn.f32 	%f147, %f145, %f146, %f144;
	ld.shared.f32 	%f148, [%r87+8];
	ld.shared.f32 	%f149, [%r92+256];
	fma.rn.f32 	%f150, %f148, %f149, %f147;
	ld.shared.f32 	%f151, [%r87+12];
	ld.shared.f32 	%f152, [%r92+384];
	fma.rn.f32 	%f170, %f151, %f152, %f150;
	add.s32 	%r124, %r124, 4;
$L__BB0_11:
	setp.eq.s32 	%p11, %r41, 0;
	@%p11 bra 	$L__BB0_16;
	setp.eq.s32 	%p12, %r41, 1;
	@%p12 bra 	$L__BB0_14;
	add.s32 	%r93, %r28, %r124;
	shl.b32 	%r94, %r93, 2;
	add.s32 	%r96, %r71, %r94;
	ld.shared.f32 	%f154, [%r96];
	shl.b32 	%r97, %r124, 5;
	add.s32 	%r98, %r97, %r4;
	shl.b32 	%r99, %r98, 2;
	add.s32 	%r101, %r75, %r99;
	ld.shared.f32 	%f155, [%r101];
	fma.rn.f32 	%f156, %f154, %f155, %f170;
	ld.shared.f32 	%f157, [%r96+4];
	ld.shared.f32 	%f158, [%r101+128];
	fma.rn.f32 	%f170, %f157, %f158, %f156;
	add.s32 	%r124, %r124, 2;
$L__BB0_14:
	and.b32  	%r102, %r7, 1;
	setp.eq.b32 	%p13, %r102, 1;
	not.pred 	%p14, %p13;
	@%p14 bra 	$L__BB0_16;
	add.s32 	%r103, %r28, %r124;
	shl.b32 	%r104, %r103, 2;
	add.s32 	%r106, %r71, %r104;
	ld.shared.f32 	%f159, [%r106];
	shl.b32 	%r107, %r124, 5;
	add.s32 	%r108, %r107, %r4;
	shl.b32 	%r109, %r108, 2;
	add.s32 	%r111, %r75, %r109;
	ld.shared.f32 	%f160, [%r111];
	fma.rn.f32 	%f170, %f159, %f160, %f170;
$L__BB0_16:
	mad.lo.s32 	%r112, %r50, %r5, %r54;
	cvta.to.global.u64 	%rd14, %rd3;
	mul.wide.s32 	%rd15, %r112, 4;
	add.s64 	%rd16, %rd14, %rd15;
	st.global.f32 	[%rd16], %f170;
$L__BB0_17:
	ret;

}


// ===== COMPILED SASS (sm_100) =====

	.target	sm_100

	.elftype	@"ET_EXEC"


//--------------------- .note.nv.tkinfo           --------------------------
	.section	.note.nv.tkinfo,"",@"SHT_NOTE"
	.sectionflags	@"SHF_NOTE_NV_TKINFO"
	.tkinfo
        /*0018*/ 	.word	0x00000002
        /*0030*/ 	.string	""
        /*0030*/ 	.string	"ptxas"
        /*0030*/ 	.string	"Cuda compilation tools, release 13.0, V13.0.88"
        /*0030*/ 	.string	"Build cuda_13.0.r13.0/compiler.36424714_0"
        /*0030*/ 	.string	"-arch sm_100 -m 64 "



//--------------------- .note.nv.cuinfo           --------------------------
	.section	.note.nv.cuinfo,"",@"SHT_NOTE"
	.sectionflags	@"SHF_NOTE_NV_CUINFO"
        /*0018*/ 	.short	0x0002
        /*001a*/ 	.short	0x0064
        /*001c*/ 	.short	0x0082
	.zero		2


//--------------------- .nv.info                  --------------------------
	.section	.nv.info,"",@"SHT_CUDA_INFO"
	.align	4


	//----- nvinfo : EIATTR_REGCOUNT
	.align		4
        /*0000*/ 	.byte	0x04, 0x2f
        /*0002*/ 	.short	(.L_1 - .L_0)
	.align		4
.L_0:
        /*0004*/ 	.word	index@(_Z17haroon_mysgemm_v2PfiiS_iiS_ii)
        /*0008*/ 	.word	0x00000020


	//----- nvinfo : EIATTR_FRAME_SIZE
	.align		4
.L_1:
        /*000c*/ 	.byte	0x04, 0x11
        /*000e*/ 	.short	(.L_3 - .L_2)
	.align		4
.L_2:
        /*0010*/ 	.word	index@(_Z17haroon_mysgemm_v2PfiiS_iiS_ii)
        /*0014*/ 	.word	0x00000000


	//----- nvinfo : EIATTR_MIN_STACK_SIZE
	.align		4
.L_3:
        /*0018*/ 	.byte	0x04, 0x12
        /*001a*/ 	.short	(.L_5 - .L_4)
	.align		4
.L_4:
        /*001c*/ 	.word	index@(_Z17haroon_mysgemm_v2PfiiS_iiS_ii)
        /*0020*/ 	.word	0x00000000
.L_5:


//--------------------- .nv.compat                --------------------------
	.section	.nv.compat,"",@"SHT_CUDA_COMPAT_INFO"
	.align	4
        /*0000*/ 	.byte	0x02, 0x09, 0x00, 0x00, 0x02, 0x02, 0x01, 0x00, 0x02, 0x05, 0x05, 0x00, 0x03, 0x07, 0x01, 0x01
        /*0010*/ 	.byte	0x02, 0x03, 0x00, 0x00, 0x02, 0x06, 0x01, 0x00, 0x04, 0x0b, 0x08, 0x00, 0x09, 0x00, 0x00, 0x00
        /*0020*/ 	.byte	0x00, 0x00, 0x00, 0x00


//--------------------- .nv.info._Z17haroon_mysgemm_v2PfiiS_iiS_ii --------------------------
	.section	.nv.info._Z17haroon_mysgemm_v2PfiiS_iiS_ii,"",@"SHT_CUDA_INFO"
	.sectionflags	@""
	.align	4


	//----- nvinfo : EIATTR_CUDA_API_VERSION
	.align		4
        /*0000*/ 	.byte	0x04, 0x37
        /*0002*/ 	.short	(.L_7 - .L_6)
.L_6:
        /*0004*/ 	.word	0x00000082


	//----- nvinfo : EIATTR_KPARAM_INFO
	.align		4
.L_7:
        /*0008*/ 	.byte	0x04, 0x17
        /*000a*/ 	.short	(.L_9 - .L_8)
.L_8:
        /*000c*/ 	.word	0x00000000
        /*0010*/ 	.short	0x0008
        /*0012*/ 	.short	0x002c
        /*0014*/ 	.byte	0x00, 0xf0, 0x11, 0x00


	//----- nvinfo : EIATTR_KPARAM_INFO
	.align		4
.L_9:
        /*0018*/ 	.byte	0x04, 0x17
        /*001a*/ 	.short	(.L_11 - .L_10)
.L_10:
        /*001c*/ 	.word	0x00000000
        /*0020*/ 	.short	0x0007
        /*0022*/ 	.short	0x0028
        /*0024*/ 	.byte	0x00, 0xf0, 0x11, 0x00


	//----- nvinfo : EIATTR_KPARAM_INFO
	.align		4
.L_11:
        /*0028*/ 	.byte	0x04, 0x17
        /*002a*/ 	.short	(.L_13 - .L_12)
.L_12:
        /*002c*/ 	.word	0x00000000
        /*0030*/ 	.short	0x0006
        /*0032*/ 	.short	0x0020
        /*0034*/ 	.byte	0x00, 0xf5, 0x21, 0x00


	//----- nvinfo : EIATTR_KPARAM_INFO
	.align		4
.L_13:
        /*0038*/ 	.byte	0x04, 0x17
        /*003a*/ 	.short	(.L_15 - .L_14)
.L_14:
        /*003c*/ 	.word	0x00000000
        /*0040*/ 	.short	0x0005
        /*0042*/ 	.short	0x001c
        /*0044*/ 	.byte	0x00, 0xf0, 0x11, 0x00


	//----- nvinfo : EIATTR_KPARAM_INFO
	.align		4
.L_15:
        /*0048*/ 	.byte	0x04, 0x17
        /*004a*/ 	.short	(.L_17 - .L_16)
.L_16:
        /*004c*/ 	.word	0x00000000
        /*0050*/ 	.short	0x0004
        /*0052*/ 	.short	0x0018
        /*0054*/ 	.byte	0x00, 0xf0, 0x11, 0x00


	//----- nvinfo : EIATTR_KPARAM_INFO
	.align		4
.L_17:
        /*0058*/ 	.byte	0x04, 0x17
        /*005a*/ 	.short	(.L_19 - .L_18)
.L_18:
        /*005c*/ 	.word	0x00000000
        /*0060*/ 	.short	0x0003
        /*0062*/ 	.short	0x0010
        /*0064*/ 	.byte	0x00, 0xf5, 0x21, 0x00


	//----- nvinfo : EIATTR_KPARAM_INFO
	.align		4
.L_19:
        /*0068*/ 	.byte	0x04, 0x17
        /*006a*/ 	.short	(.L_21 - .L_20)
.L_20:
        /*006c*/ 	.word	0x00000000
        /*0070*/ 	.short	0x0002
        /*0072*/ 	.short	0x000c
        /*0074*/ 	.byte	0x00, 0xf0, 0x11, 0x00


	//----- nvinfo : EIATTR_KPARAM_INFO
	.align		4
.L_21:
        /*0078*/ 	.byte	0x04, 0x17
        /*007a*/ 	.short	(.L_23 - .L_22)
.L_22:
        /*007c*/ 	.word	0x00000000
        /*0080*/ 	.short	0x0001
        /*0082*/ 	.short	0x0008
        /*0084*/ 	.byte	0x00, 0xf0, 0x11, 0x00


	//----- nvinfo : EIATTR_KPARAM_INFO
	.align		4
.L_23:
        /*0088*/ 	.byte	0x04, 0x17
        /*008a*/ 	.short	(.L_25 - .L_24)
.L_24:
        /*008c*/ 	.word	0x00000000
        /*0090*/ 	.short	0x0000
        /*0092*/ 	.short	0x0000
        /*0094*/ 	.byte	0x00, 0xf5, 0x21, 0x00


	//----- nvinfo : EIATTR_SPARSE_MMA_MASK
	.align		4
.L_25:
        /*0098*/ 	.byte	0x03, 0x50
        /*009a*/ 	.short	0x0000


	//----- nvinfo : EIATTR_MAXREG_COUNT
	.align		4
        /*009c*/ 	.byte	0x03, 0x1b
        /*009e*/ 	.short	0x00ff


	//----- nvinfo : EIATTR_NUM_BARRIERS
	.align		4
        /*00a0*/ 	.byte	0x02, 0x4c
        /*00a2*/ 	.byte	0x01
	.zero		1


	//----- nvinfo : EIATTR_MERCURY_ISA_VERSION
	.align		4
        /*00a4*/ 	.byte	0x03, 0x5f
        /*00a6*/ 	.short	0x0101


	//----- nvinfo : EIATTR_VRC_CTA_INIT_COUNT
	.align		4
        /*00a8*/ 	.byte	0x02, 0x4a
	.zero		1
	.zero		1


	//----- nvinfo : EIATTR_EXIT_INSTR_OFFSETS
	.align		4
        /*00ac*/ 	.byte	0x04, 0x1c
        /*00ae*/ 	.short	(.L_27 - .L_26)


	//   ....[0]....
.L_26:
        /*00b0*/ 	.word	0x000000f0


	//   ....[1]....
        /*00b4*/ 	.word	0x00000eb0


	//----- nvinfo : EIATTR_CBANK_PARAM_SIZE
	.align		4
.L_27:
        /*00b8*/ 	.byte	0x03, 0x19
        /*00ba*/ 	.short	0x0030


	//----- nvinfo : EIATTR_PARAM_CBANK
	.align		4
        /*00bc*/ 	.byte	0x04, 0x0a
        /*00be*/ 	.short	(.L_29 - .L_28)
	.align		4
.L_28:
        /*00c0*/ 	.word	index@(.nv.constant0._Z17haroon_mysgemm_v2PfiiS_iiS_ii)
        /*00c4*/ 	.short	0x0380
        /*00c6*/ 	.short	0x0030


	//----- nvinfo : EIATTR_SW_WAR
	.align		4
.L_29:
        /*00c8*/ 	.byte	0x04, 0x36
        /*00ca*/ 	.short	(.L_31 - .L_30)
.L_30:
        /*00cc*/ 	.word	0x00000008
.L_31:


//--------------------- .nv.callgraph             --------------------------
	.section	.nv.callgraph,"",@"SHT_CUDA_CALLGRAPH"
	.align	4
	.sectionentsize	8
	.align		4
        /*0000*/ 	.word	0x00000000
	.align		4
        /*0004*/ 	.word	0xffffffff
	.align		4
        /*0008*/ 	.word	0x00000000
	.align		4
        /*000c*/ 	.word	0xfffffffe
	.align		4
        /*0010*/ 	.word	0x00000000
	.align		4
        /*0014*/ 	.word	0xfffffffd
	.align		4
        /*0018*/ 	.word	0x00000000
	.align		4
        /*001c*/ 	.word	0xfffffffc


//--------------------- .text._Z17haroon_mysgemm_v2PfiiS_iiS_ii --------------------------
	.section	.text._Z17haroon_mysgemm_v2PfiiS_iiS_ii,"ax",@progbits
	.align	128
        .global         _Z17haroon_mysgemm_v2PfiiS_iiS_ii
        .type           _Z17haroon_mysgemm_v2PfiiS_iiS_ii,@function
        .size           _Z17haroon_mysgemm_v2PfiiS_iiS_ii,(.L_x_8 - _Z17haroon_mysgemm_v2PfiiS_iiS_ii)
        .other          _Z17haroon_mysgemm_v2PfiiS_iiS_ii,@"STO_CUDA_ENTRY STV_DEFAULT"
_Z17haroon_mysgemm_v2PfiiS_iiS_ii:
.text._Z17haroon_mysgemm_v2PfiiS_iiS_ii:
[----:B------:R-:W-:Y:S01]  /*0000*/  LDC R1, c[0x0][0x37c] ;  /* 0x0000df00ff017b82 */ /* 0x000fe20000000800 */
[----:B------:R-:W0:Y:S07]  /*0010*/  S2R R0, SR_TID.X ;  /* 0x0000000000007919 */ /* 0x000e2e0000002100 */
[----:B------:R-:W1:Y:S01]  /*0020*/  S2UR UR5, SR_CTAID.X ;  /* 0x00000000000579c3 */ /* 0x000e620000002500 */
[----:B------:R-:W2:Y:S01]  /*0030*/  LDCU.64 UR14, c[0x0][0x3a8] ;  /* 0x00007500ff0e77ac */ /* 0x000ea20008000a00 */
[----:B------:R-:W3:Y:S01]  /*0040*/  S2R R3, SR_TID.Y ;  /* 0x0000000000037919 */ /* 0x000ee20000002200 */
[----:B------:R-:W4:Y:S05]  /*0050*/  LDCU UR12, c[0x0][0x38c] ;  /* 0x00007180ff0c77ac */ /* 0x000f2a0008000800 */
[----:B------:R-:W5:Y:S01]  /*0060*/  S2UR UR4, SR_CTAID.Y ;  /* 0x00000000000479c3 */ /* 0x000f620000002600 */
[----:B-1----:R-:W-:-:S06]  /*0070*/  USHF.L.U32 UR5, UR5, 0x5, URZ ;  /* 0x0000000505057899 */ /* 0x002fcc00080006ff */
[----:B------:R-:W-:Y:S01]  /*0080*/  MOV R19, UR5 ;  /* 0x0000000500137c02 */ /* 0x000fe20008000f00 */
[----:B-----5:R-:W-:Y:S01]  /*0090*/  USHF.L.U32 UR4, UR4, 0x5, URZ ;  /* 0x0000000504047899 */ /* 0x020fe200080006ff */
[----:B0-----:R-:W-:-:S03]  /*00a0*/  IADD3 R18, PT, PT, R0, UR5, RZ ;  /* 0x0000000500127c10 */ /* 0x001fc6000fffe0ff */
[----:B----4-:R-:W-:Y:S01]  /*00b0*/  UIMAD UR6, UR4, UR12, URZ ;  /* 0x0000000c040672a4 */ /* 0x010fe2000f8e02ff */
[----:B--2---:R-:W-:Y:S02]  /*00c0*/  ISETP.GE.AND P0, PT, R18, UR15, PT ;  /* 0x0000000f12007c0c */ /* 0x004fe4000bf06270 */
[----:B---3--:R-:W-:-:S04]  /*00d0*/  IADD3 R21, PT, PT, R3, UR4, RZ ;  /* 0x0000000403157c10 */ /* 0x008fc8000fffe0ff */
[----:B------:R-:W-:-:S13]  /*00e0*/  ISETP.GE.OR P0, PT, R21, UR14, P0 ;  /* 0x0000000e15007c0c */ /* 0x000fda0008706670 */
[----:B------:R-:W-:Y:S05]  /*00f0*/  @P0 EXIT ;  /* 0x000000000000094d */ /* 0x000fea0003800000 */
[----:B------:R-:W-:Y:S01]  /*0100*/  USHF.R.S32.HI UR4, URZ, 0x1f, UR12 ;  /* 0x0000001fff047899 */ /* 0x000fe2000801140c */
[----:B------:R-:W-:Y:S01]  /*0110*/  HFMA2 R27, -RZ, RZ, 0, 0 ;  /* 0x00000000ff1b7431 */ /* 0x000fe200000001ff */
[----:B------:R-:W0:Y:S02]  /*0120*/  LDCU.64 UR10, c[0x0][0x358] ;  /* 0x00006b00ff0a77ac */ /* 0x000e240008000a00 */
[----:B------:R-:W-:-:S04]  /*0130*/  ULEA.HI UR4, UR4, UR12, URZ, 0x5 ;  /* 0x0000000c04047291 */ /* 0x000fc8000f8f28ff */
[----:B------:R-:W-:-:S04]  /*0140*/  ULOP3.LUT UR5, UR4, 0xffffffe0, URZ, 0xc0, !UPT ;  /* 0xffffffe004057892 */ /* 0x000fc8000f8ec0ff */
[----:B------:R-:W-:Y:S02]  /*0150*/  UISETP.GE.AND UP0, UPT, UR5, 0x1, UPT ;  /* 0x000000010500788c */ /* 0x000fe4000bf06270 */
[----:B------:R-:W-:-:S07]  /*0160*/  UIADD3 UR7, UPT, UPT, -UR5, UR12, URZ ;  /* 0x0000000c05077290 */ /* 0x000fce000fffe1ff */
[----:B0-----:R-:W-:Y:S05]  /*0170*/  BRA.U !UP0, `(.L_x_0) ;  /* 0x0000000508a47547 */ /* 0x001fea000b800000 */
[----:B------:R-:W0:Y:S01]  /*0180*/  S2UR UR9, SR_CgaCtaId ;  /* 0x00000000000979c3 */ /* 0x000e220000008800 */
[----:B------:R-:W-:Y:S01]  /*0190*/  UMOV UR4, 0x400 ;  /* 0x0000040000047882 */ /* 0x000fe20000000000 */
[----:B------:R-:W-:Y:S01]  /*01a0*/  LEA R16, R3, R0, 0x5 ;  /* 0x0000000003107211 */ /* 0x000fe200078e28ff */
[----:B------:R-:W-:Y:S01]  /*01b0*/  UIADD3 UR8, UPT, UPT, UR4, 0x1000, URZ ;  /* 0x0000100004087890 */ /* 0x000fe2000fffe0ff */
[----:B------:R-:W-:Y:S01]  /*01c0*/  IMAD R2, R21, UR12, R0 ;  /* 0x0000000c15027c24 */ /* 0x000fe2000f8e0200 */
[----:B------:R-:W-:-:S03]  /*01d0*/  MOV R27, RZ ;  /* 0x000000ff001b7202 */ /* 0x000fc60000000f00 */
[----:B------:R-:W1:Y:S08]  /*01e0*/  LDC R4, c[0x0][0x39c] ;  /* 0x0000e700ff047b82 */ /* 0x000e700000000800 */
[----:B------:R-:W2:Y:S08]  /*01f0*/  LDC.64 R24, c[0x0][0x390] ;  /* 0x0000e400ff187b82 */ /* 0x000eb00000000a00 */
[----:B------:R-:W3:Y:S01]  /*0200*/  LDC.64 R22, c[0x0][0x380] ;  /* 0x0000e000ff167b82 */ /* 0x000ee20000000a00 */
[----:B0-----:R-:W-:-:S02]  /*0210*/  ULEA UR4, UR9, UR4, 0x18 ;  /* 0x0000000409047291 */ /* 0x001fc4000f8ec0ff */
[----:B------:R-:W-:-:S04]  /*0220*/  ULEA UR8, UR9, UR8, 0x18 ;  /* 0x0000000809087291 */ /* 0x000fc8000f8ec0ff */
[C---:B------:R-:W-:Y:S01]  /*0230*/  LEA R17, R16.reuse, UR4, 0x2 ;  /* 0x0000000410117c11 */ /* 0x040fe2000f8e10ff */
[C---:B-1----:R-:W-:Y:S01]  /*0240*/  IMAD R6, R3.reuse, R4, R0 ;  /* 0x0000000403067224 */ /* 0x042fe200078e0200 */
[----:B------:R-:W-:Y:S02]  /*0250*/  LEA R16, R16, UR8, 0x2 ;  /* 0x0000000810107c11 */ /* 0x000fe4000f8e10ff */
[----:B------:R-:W-:Y:S01]  /*0260*/  LEA R7, R3, UR4, 0x7 ;  /* 0x0000000403077c11 */ /* 0x000fe2000f8e38ff */
[----:B------:R-:W-:Y:S01]  /*0270*/  UMOV UR4, URZ ;  /* 0x000000ff00047c82 */ /* 0x000fe20008000000 */
[----:B------:R-:W-:Y:S02]  /*0280*/  IADD3 R5, PT, PT, R19, R6, RZ ;  /* 0x0000000613057210 */ /* 0x000fe40007ffe0ff */
[----:B------:R-:W-:-:S07]  /*0290*/  LEA R6, R0, UR8, 0x2 ;  /* 0x0000000800067c11 */ /* 0x000fce000f8e10ff */
.L_x_1:
[----:B---3--:R-:W-:-:S04]  /*02a0*/  IMAD.WIDE R8, R2, 0x4, R22 ;  /* 0x0000000402087825 */ /* 0x008fc800078e0216 */
[----:B--2---:R-:W-:Y:S02]  /*02b0*/  IMAD.WIDE R10, R5, 0x4, R24 ;  /* 0x00000004050a7825 */ /* 0x004fe400078e0218 */
[----:B------:R-:W2:Y:S04]  /*02c0*/  LDG.E R8, desc[UR10][R8.64] ;  /* 0x0000000a08087981 */ /* 0x000ea8000c1e1900 */
[----:B------:R-:W3:Y:S01]  /*02d0*/  LDG.E R11, desc[UR10][R10.64] ;  /* 0x0000000a0a0b7981 */ /* 0x000ee2000c1e1900 */
[----:B------:R-:W-:Y:S01]  /*02e0*/  UIADD3 UR4, UPT, UPT, UR4, 0x20, URZ ;  /* 0x0000002004047890 */ /* 0x000fe2000fffe0ff */
[----:B------:R-:W-:Y:S01]  /*02f0*/  LEA R19, R4, R19, 0x5 ;  /* 0x0000001304137211 */ /* 0x000fe200078e28ff */
[----:B------:R-:W-:Y:S01]  /*0300*/  UIADD3 UR6, UPT, UPT, UR6, 0x20, URZ ;  /* 0x0000002006067890 */ /* 0x000fe2000fffe0ff */
[----:B------:R-:W-:Y:S01]  /*0310*/  IADD3 R2, PT, PT, R2, 0x20, RZ ;  /* 0x0000002002027810 */ /* 0x000fe20007ffe0ff */
[----:B------:R-:W-:Y:S01]  /*0320*/  UISETP.GE.AND UP0, UPT, UR4, UR5, UPT ;  /* 0x000000050400728c */ /* 0x000fe2000bf06270 */
[----:B------:R-:W-:Y:S01]  /*0330*/  LEA R5, R4, R5, 0x5 ;  /* 0x0000000504057211 */ /* 0x000fe200078e28ff */
[----:B--2---:R-:W-:Y:S04]  /*0340*/  STS [R17], R8 ;  /* 0x0000000811007388 */ /* 0x004fe80000000800 */
[----:B---3--:R-:W-:Y:S01]  /*0350*/  STS [R16], R11 ;  /* 0x0000000b10007388 */ /* 0x008fe20000000800 */
[----:B------:R-:W-:Y:S06]  /*0360*/  BAR.SYNC.DEFER_BLOCKING 0x0 ;  /* 0x0000000000007b1d */ /* 0x000fec0000010000 */
[----:B------:R-:W-:Y:S04]  /*0370*/  LDS R20, [R6] ;  /* 0x0000000006147984 */ /* 0x000fe80000000800 */
[----:B------:R-:W0:Y:S04]  /*0380*/  LDS.128 R12, [R7] ;  /* 0x00000000070c7984 */ /* 0x000e280000000c00 */
[----:B------:R-:W1:Y:S04]  /*0390*/  LDS R29, [R6+0x80] ;  /* 0x00008000061d7984 */ /* 0x000e680000000800 */
[----:B------:R-:W2:Y:S04]  /*03a0*/  LDS R26, [R6+0x100] ;  /* 0x00010000061a7984 */ /* 0x000ea80000000800 */
[----:B------:R-:W-:Y:S01]  /*03b0*/  LDS.128 R8, [R7+0x10] ;  /* 0x0000100007087984 */ /* 0x000fe20000000c00 */
[----:B0-----:R-:W-:-:S03]  /*03c0*/  FFMA R12, R12, R20, R27 ;  /* 0x000000140c0c7223 */ /* 0x001fc6000000001b */
[----:B------:R-:W-:Y:S01]  /*03d0*/  LDS R27, [R6+0x300] ;  /* 0x00030000061b7984 */ /* 0x000fe20000000800 */
[----:B-1----:R-:W-:-:S03]  /*03e0*/  FFMA R29, R29, R13, R12 ;  /* 0x0000000d1d1d7223 */ /* 0x002fc6000000000c */
[----:B------:R-:W0:Y:S01]  /*03f0*/  LDS R12, [R6+0x180] ;  /* 0x00018000060c7984 */ /* 0x000e220000000800 */
[----:B--2---:R-:W-:-:S03]  /*0400*/  FFMA R14, R26, R14, R29 ;  /* 0x0000000e1a0e7223 */ /* 0x004fc6000000001d */
[----:B------:R-:W1:Y:S04]  /*0410*/  LDS R13, [R6+0x200] ;  /* 0x00020000060d7984 */ /* 0x000e680000000800 */
[----:B------:R-:W2:Y:S01]  /*0420*/  LDS R29, [R6+0x280] ;  /* 0x00028000061d7984 */ /* 0x000ea20000000800 */
[----:B0-----:R-:W-:-:S04]  /*0430*/  FFMA R15, R12, R15, R14 ;  /* 0x0000000f0c0f7223 */ /* 0x001fc8000000000e */
[----:B-1----:R-:W-:Y:S02]  /*0440*/  FFMA R8, R8, R13, R15 ;  /* 0x0000000d08087223 */ /* 0x002fe4000000000f */
[----:B------:R-:W-:Y:S02]  /*0450*/  LDS.128 R12, [R7+0x20] ;  /* 0x00002000070c7984 */ /* 0x000fe40000000c00 */
[----:B--2---:R-:W-:Y:S02]  /*0460*/  FFMA R8, R29, R9, R8 ;  /* 0x000000091d087223 */ /* 0x004fe40000000008 */
[----:B------:R-:W0:Y:S02]  /*0470*/  LDS R29, [R6+0x380] ;  /* 0x00038000061d7984 */ /* 0x000e240000000800 */
[----:B------:R-:W-:Y:S02]  /*0480*/  FFMA R8, R27, R10, R8 ;  /* 0x0000000a1b087223 */ /* 0x000fe40000000008 */
[----:B------:R-:W1:Y:S04]  /*0490*/  LDS R9, [R6+0x400] ;  /* 0x0004000006097984 */ /* 0x000e680000000800 */
[----:B------:R-:W2:Y:S04]  /*04a0*/  LDS R10, [R6+0x480] ;  /* 0x00048000060a7984 */ /* 0x000ea80000000800 */
[----:B------:R-:W3:Y:S01]  /*04b0*/  LDS R27, [R6+0x500] ;  /* 0x00050000061b7984 */ /* 0x000ee20000000800 */
[----:B0-----:R-:W-:-:S04]  /*04c0*/  FFMA R11, R29, R11, R8 ;  /* 0x0000000b1d0b7223 */ /* 0x001fc80000000008 */
[----:B-1----:R-:W-:Y:S02]  /*04d0*/  FFMA R8, R12, R9, R11 ;  /* 0x000000090c087223 */ /* 0x002fe4000000000b */
[----:B------:R-:W0:Y:S02]  /*04e0*/  LDS R12, [R6+0x580] ;  /* 0x00058000060c7984 */ /* 0x000e240000000800 */
[----:B--2---:R-:W-:Y:S02]  /*04f0*/  FFMA R20, R10, R13, R8 ;  /* 0x0000000d0a147223 */ /* 0x004fe40000000008 */
[----:B------:R-:W-:Y:S02]  /*0500*/  LDS R13, [R6+0x600] ;  /* 0x00060000060d7984 */ /* 0x000fe40000000800 */
[----:B---3--:R-:W-:Y:S02]  /*0510*/  FFMA R29, R27, R14, R20 ;  /* 0x0000000e1b1d7223 */ /* 0x008fe40000000014 */
[----:B------:R-:W1:Y:S04]  /*0520*/  LDS.128 R8, [R7+0x30] ;  /* 0x0000300007087984 */ /* 0x000e680000000c00 */
[----:B------:R-:W2:Y:S04]  /*0530*/  LDS R14, [R6+0x680] ;  /* 0x00068000060e7984 */ /* 0x000ea80000000800 */
[----:B------:R-:W3:Y:S04]  /*0540*/  LDS R27, [R6+0x700] ;  /* 0x00070000061b7984 */ /* 0x000ee80000000800 */
[----:B------:R-:W-:Y:S01]  /*0550*/  LDS R20, [R6+0x980] ;  /* 0x0009800006147984 */ /* 0x000fe20000000800 */
        /* <DEDUP_REMOVED lines=8> */
[----:B------:R-:W3:Y:S01]  /*05e0*/  LDS R27, [R6+0x900] ;  /* 0x00090000061b7984 */ /* 0x000ee20000000800 */
[----:B0-----:R-:W-:-:S04]  /*05f0*/  FFMA R11, R8, R11, R29 ;  /* 0x0000000b080b7223 */ /* 0x001fc8000000001d */
[----:B-1----:R-:W-:-:S04]  /*0600*/  FFMA R12, R12, R9, R11 ;  /* 0x000000090c0c7223 */ /* 0x002fc8000000000b */
[----:B--2---:R-:W-:Y:S02]  /*0610*/  FFMA R10, R10, R13, R12 ;  /* 0x0000000d0a0a7223 */ /* 0x004fe4000000000c */
[----:B------:R-:W-:Y:S02]  /*0620*/  LDS R13, [R6+0xa00] ;  /* 0x000a0000060d7984 */ /* 0x000fe40000000800 */
[----:B---3--:R-:W-:Y:S02]  /*0630*/  FFMA R29, R27, R14, R10 ;  /* 0x0000000e1b1d7223 */ /* 0x008fe4000000000a */
[----:B------:R-:W0:Y:S02]  /*0640*/  LDS.128 R8, [R7+0x50] ;  /* 0x0000500007087984 */ /* 0x000e240000000c00 */
[----:B------:R-:W-:Y:S02]  /*0650*/  FFMA R15, R20, R15, R29 ;  /* 0x0000000f140f7223 */ /* 0x000fe4000000001d */
[----:B------:R-:W1:Y:S04]  /*0660*/  LDS R12, [R6+0xa80] ;  /* 0x000a8000060c7984 */ /* 0x000e680000000800 */
[----:B------:R-:W2:Y:S04]  /*0670*/  LDS R27, [R6+0xb00] ;  /* 0x000b0000061b7984 */ /* 0x000ea80000000800 */
[----:B------:R-:W3:Y:S01]  /*0680*/  LDS R20, [R6+0xb80] ;  /* 0x000b800006147984 */ /* 0x000ee20000000800 */
[----:B0-----:R-:W-:-:S04]  /*0690*/  FFMA R8, R8, R13, R15 ;  /* 0x0000000d08087223 */ /* 0x001fc8000000000f */
[----:B-1----:R-:W-:Y:S02]  /*06a0*/  FFMA R8, R12, R9, R8 ;  /* 0x000000090c087223 */ /* 0x002fe40000000008 */
[----:B------:R-:W-:Y:S02]  /*06b0*/  LDS R9, [R6+0xc00] ;  /* 0x000c000006097984 */ /* 0x000fe40000000800 */
[----:B--2---:R-:W-:Y:S02]  /*06c0*/  FFMA R29, R27, R10, R8 ;  /* 0x0000000a1b1d7223 */ /* 0x004fe40000000008 */
[----:B------:R-:W0:Y:S02]  /*06d0*/  LDS.128 R12, [R7+0x60] ;  /* 0x00006000070c7984 */ /* 0x000e240000000c00 */
[----:B---3--:R-:W-:Y:S02]  /*06e0*/  FFMA R11, R20, R11, R29 ;  /* 0x0000000b140b7223 */ /* 0x008fe4000000001d */
[----:B------:R-:W1:Y:S04]  /*06f0*/  LDS R8, [R6+0xc80] ;  /* 0x000c800006087984 */ /* 0x000e680000000800 */
[----:B------:R-:W2:Y:S04]  /*0700*/  LDS R27, [R6+0xd00] ;  /* 0x000d0000061b7984 */ /* 0x000ea80000000800 */
[----:B------:R-:W3:Y:S04]  /*0710*/  LDS R20, [R6+0xd80] ;  /* 0x000d800006147984 */ /* 0x000ee80000000800 */
[----:B------:R-:W-:Y:S01]  /*0720*/  LDS R29, [R6+0xe80] ;  /* 0x000e8000061d7984 */ /* 0x000fe20000000800 */
[----:B0-----:R-:W-:-:S04]  /*0730*/  FFMA R12, R12, R9, R11 ;  /* 0x000000090c0c7223 */ /* 0x001fc8000000000b */
[----:B-1----:R-:W-:Y:S02]  /*0740*/  FFMA R8, R8, R13, R12 ;  /* 0x0000000d08087223 */ /* 0x002fe4000000000c */
[----:B------:R-:W-:Y:S02]  /*0750*/  LDS R13, [R6+0xe00] ;  /* 0x000e0000060d7984 */ /* 0x000fe40000000800 */
[----:B--2---:R-:W-:Y:S02]  /*0760*/  FFMA R27, R27, R14, R8 ;  /* 0x0000000e1b1b7223 */ /* 0x004fe40000000008 */
[----:B------:R-:W0:Y:S02]  /*0770*/  LDS.128 R8, [R7+0x70] ;  /* 0x0000700007087984 */ /* 0x000e240000000c00 */
[----:B---3--:R-:W-:Y:S02]  /*0780*/  FFMA R15, R20, R15, R27 ;  /* 0x0000000f140f7223 */ /* 0x008fe4000000001b */
[----:B------:R-:W1:Y:S04]  /*0790*/  LDS R12, [R6+0xf00] ;  /* 0x000f0000060c7984 */ /* 0x000e680000000800 */
[----:B------:R-:W2:Y:S01]  /*07a0*/  LDS R27, [R6+0xf80] ;  /* 0x000f8000061b7984 */ /* 0x000ea20000000800 */
[----:B0-----:R-:W-:-:S04]  /*07b0*/  FFMA R8, R8, R13, R15 ;  /* 0x0000000d08087223 */ /* 0x001fc8000000000f */
[----:B------:R-:W-:-:S04]  /*07c0*/  FFMA R9, R29, R9, R8 ;  /* 0x000000091d097223 */ /* 0x000fc80000000008 */
[----:B-1----:R-:W-:-:S04]  /*07d0*/  FFMA R10, R12, R10, R9 ;  /* 0x0000000a0c0a7223 */ /* 0x002fc80000000009 */
[----:B--2---:R-:W-:Y:S01]  /*07e0*/  FFMA R27, R27, R11, R10 ;  /* 0x0000000b1b1b7223 */ /* 0x004fe2000000000a */
[----:B------:R-:W-:Y:S06]  /*07f0*/  BAR.SYNC.DEFER_BLOCKING 0x0 ;  /* 0x0000000000007b1d */ /* 0x000fec0000010000 */
[----:B------:R-:W-:Y:S05]  /*0800*/  BRA.U !UP0, `(.L_x_1) ;  /* 0xfffffff908a47547 */ /* 0x000fea000b83ffff */
.L_x_0:
[----:B------:R-:W0:Y:S01]  /*0810*/  LDCU UR4, c[0x0][0x39c] ;  /* 0x00007380ff0477ac */ /* 0x000e220008000800 */
[----:B------:R-:W1:Y:S01]  /*0820*/  LDC.64 R4, c[0x0][0x380] ;  /* 0x0000e000ff047b82 */ /* 0x000e620000000a00 */
[----:B------:R-:W-:-:S05]  /*0830*/  IMAD R2, R3, UR12, R0 ;  /* 0x0000000c03027c24 */ /* 0x000fca000f8e0200 */
[----:B------:R-:W-:Y:S02]  /*0840*/  IADD3 R9, PT, PT, R2, UR6, RZ ;  /* 0x0000000602097c10 */ /* 0x000fe4000fffe0ff */
[----:B------:R-:W2:Y:S01]  /*0850*/  LDC.64 R6, c[0x0][0x390] ;  /* 0x0000e400ff067b82 */ /* 0x000ea20000000a00 */
[----:B0-----:R-:W-:-:S05]  /*0860*/  IMAD R8, R3, UR4, R0 ;  /* 0x0000000403087c24 */ /* 0x001fca000f8e0200 */
[----:B------:R-:W-:Y:S01]  /*0870*/  IADD3 R19, PT, PT, R8, R19, RZ ;  /* 0x0000001308137210 */ /* 0x000fe20007ffe0ff */
[----:B-1----:R-:W-:-:S06]  /*0880*/  IMAD.WIDE R4, R9, 0x4, R4 ;  /* 0x0000000409047825 */ /* 0x002fcc00078e0204 */
[----:B------:R-:W3:Y:S01]  /*0890*/  LDG.E R4, desc[UR10][R4.64] ;  /* 0x0000000a04047981 */ /* 0x000ee2000c1e1900 */
[----:B--2---:R-:W-:-:S06]  /*08a0*/  IMAD.WIDE R6, R19, 0x4, R6 ;  /* 0x0000000413067825 */ /* 0x004fcc00078e0206 */
[----:B------:R-:W2:Y:S01]  /*08b0*/  LDG.E R6, desc[UR10][R6.64] ;  /* 0x0000000a06067981 */ /* 0x000ea2000c1e1900 */
[----:B------:R-:W0:Y:S01]  /*08c0*/  S2UR UR5, SR_CgaCtaId ;  /* 0x00000000000579c3 */ /* 0x000e220000008800 */
[----:B------:R-:W-:Y:S02]  /*08d0*/  UMOV UR4, 0x400 ;  /* 0x0000040000047882 */ /* 0x000fe40000000000 */
[----:B------:R-:W-:Y:S01]  /*08e0*/  UIADD3 UR6, UPT, UPT, UR4, 0x1000, URZ ;  /* 0x0000100004067890 */ /* 0x000fe2000fffe0ff */
[----:B------:R-:W-:Y:S01]  /*08f0*/  LEA R2, R3, R0, 0x5 ;  /* 0x0000000003027211 */ /* 0x000fe200078e28ff */
[----:B0-----:R-:W-:Y:S02]  /*0900*/  ULEA UR4, UR5, UR4, 0x18 ;  /* 0x0000000405047291 */ /* 0x001fe4000f8ec0ff */
[----:B------:R-:W-:-:S04]  /*0910*/  ULEA UR6, UR5, UR6, 0x18 ;  /* 0x0000000605067291 */ /* 0x000fc8000f8ec0ff */
[C---:B------:R-:W-:Y:S02]  /*0920*/  LEA R9, R2.reuse, UR4, 0x2 ;  /* 0x0000000402097c11 */ /* 0x040fe4000f8e10ff */
[----:B------:R-:W-:Y:S01]  /*0930*/  LEA R11, R2, UR6, 0x2 ;  /* 0x00000006020b7c11 */ /* 0x000fe2000f8e10ff */
[----:B------:R-:W-:Y:S02]  /*0940*/  UISETP.GE.AND UP0, UPT, UR7, 0x1, UPT ;  /* 0x000000010700788c */ /* 0x000fe4000bf06270 */
[----:B---3--:R0:W-:Y:S04]  /*0950*/  STS [R9], R4 ;  /* 0x0000000409007388 */ /* 0x0081e80000000800 */
[----:B--2---:R0:W-:Y:S01]  /*0960*/  STS [R11], R6 ;  /* 0x000000060b007388 */ /* 0x0041e20000000800 */
[----:B------:R-:W-:Y:S06]  /*0970*/  BAR.SYNC.DEFER_BLOCKING 0x0 ;  /* 0x0000000000007b1d */ /* 0x000fec0000010000 */
[----:B------:R-:W-:Y:S05]  /*0980*/  BRA.U !UP0, `(.L_x_2) ;  /* 0x0000000508387547 */ /* 0x000fea000b800000 */
[----:B------:R-:W-:Y:S01]  /*0990*/  UISETP.GE.U32.AND UP1, UPT, UR7, 0x8, UPT ;  /* 0x000000080700788c */ /* 0x000fe2000bf26070 */
[----:B------:R-:W-:Y:S01]  /*09a0*/  MOV R2, RZ ;  /* 0x000000ff00027202 */ /* 0x000fe20000000f00 */
[----:B------:R-:W-:-:S04]  /*09b0*/  ULOP3.LUT UR5, UR7, 0x7, URZ, 0xc0, !UPT ;  /* 0x0000000707057892 */ /* 0x000fc8000f8ec0ff */
[----:B------:R-:W-:-:S03]  /*09c0*/  UISETP.NE.AND UP0, UPT, UR5, URZ, UPT ;  /* 0x000000ff0500728c */ /* 0x000fc6000bf05270 */
[----:B------:R-:W-:Y:S08]  /*09d0*/  BRA.U !UP1, `(.L_x_3) ;  /* 0x0000000109787547 */ /* 0x000ff0000b800000 */
[----:B------:R-:W-:Y:S01]  /*09e0*/  ULOP3.LUT UR8, UR7, 0x7ffffff8, URZ, 0xc0, !UPT ;  /* 0x7ffffff807087892 */ /* 0x000fe2000f8ec0ff */
[----:B------:R-:W-:Y:S02]  /*09f0*/  LEA R13, R3, UR4, 0x7 ;  /* 0x00000004030d7c11 */ /* 0x000fe4000f8e38ff */
[----:B------:R-:W-:Y:S01]  /*0a00*/  LEA R12, R0, UR6, 0x2 ;  /* 0x00000006000c7c11 */ /* 0x000fe2000f8e10ff */
[----:B------:R-:W-:Y:S01]  /*0a10*/  UIADD3 UR9, UPT, UPT, -UR8, URZ, URZ ;  /* 0x000000ff08097290 */ /* 0x000fe2000fffe1ff */
[----:B------:R-:W-:Y:S02]  /*0a20*/  IADD3 R13, PT, PT, R13, 0x10, RZ ;  /* 0x000000100d0d7810 */ /* 0x000fe40007ffe0ff */
[----:B------:R-:W-:Y:S02]  /*0a30*/  IADD3 R12, PT, PT, R12, 0x200, RZ ;  /* 0x000002000c0c7810 */ /* 0x000fe40007ffe0ff */
[----:B------:R-:W-:-:S07]  /*0a40*/  MOV R2, UR8 ;  /* 0x0000000800027c02 */ /* 0x000fce0008000f00 */
.L_x_4:
[----:B------:R-:W-:Y:S01]  /*0a50*/  LDS R16, [R12+-0x200] ;  /* 0xfffe00000c107984 */ /* 0x000fe20000000800 */
[----:B------:R-:W-:-:S03]  /*0a60*/  UIADD3 UR9, UPT, UPT, UR9, 0x8, URZ ;  /* 0x0000000809097890 */ /* 0x000fc6000fffe0ff */
[----:B0-----:R-:W0:Y:S01]  /*0a70*/  LDS.128 R4, [R13+-0x10] ;  /* 0xfffff0000d047984 */ /* 0x001e220000000c00 */
[----:B------:R-:W-:-:S03]  /*0a80*/  UISETP.NE.AND UP1, UPT, UR9, URZ, UPT ;  /* 0x000000ff0900728c */ /* 0x000fc6000bf25270 */
[----:B------:R-:W1:Y:S04]  /*0a90*/  LDS R17, [R12+-0x180] ;  /* 0xfffe80000c117984 */ /* 0x000e680000000800 */
[----:B------:R-:W2:Y:S04]  /*0aa0*/  LDS R20, [R12+-0x100] ;  /* 0xffff00000c147984 */ /* 0x000ea80000000800 */
[----:B------:R-:W3:Y:S04]  /*0ab0*/  LDS R19, [R12+-0x80] ;  /* 0xffff80000c137984 */ /* 0x000ee80000000800 */
[----:B------:R-:W-:Y:S04]  /*0ac0*/  LDS R22, [R12] ;  /* 0x000000000c167984 */ /* 0x000fe80000000800 */
[----:B------:R4:W5:Y:S04]  /*0ad0*/  LDS.128 R8, [R13] ;  /* 0x000000000d087984 */ /* 0x0009680000000c00 */
[----:B------:R-:W5:Y:S04]  /*0ae0*/  LDS R23, [R12+0x80] ;  /* 0x000080000c177984 */ /* 0x000f680000000800 */
[----:B------:R-:W5:Y:S01]  /*0af0*/  LDS R15, [R12+0x100] ;  /* 0x000100000c0f7984 */ /* 0x000f620000000800 */
[----:B----4-:R-:W-:-:S03]  /*0b00*/  IADD3 R13, PT, PT, R13, 0x20, RZ ;  /* 0x000000200d0d7810 */ /* 0x010fc60007ffe0ff */
[----:B------:R4:W5:Y:S01]  /*0b10*/  LDS R14, [R12+0x180] ;  /* 0x000180000c0e7984 */ /* 0x0009620000000800 */
[----:B0-----:R-:W-:Y:S01]  /*0b20*/  FFMA R4, R4, R16, R27 ;  /* 0x0000001004047223 */ /* 0x001fe2000000001b */
[----:B----4-:R-:W-:-:S03]  /*0b30*/  IADD3 R12, PT, PT, R12, 0x400, RZ ;  /* 0x000004000c0c7810 */ /* 0x010fc60007ffe0ff */
[----:B-1----:R-:W-:-:S04]  /*0b40*/  FFMA R5, R17, R5, R4 ;  /* 0x0000000511057223 */ /* 0x002fc80000000004 */
[----:B--2---:R-:W-:-:S04]  /*0b50*/  FFMA R6, R20, R6, R5 ;  /* 0x0000000614067223 */ /* 0x004fc80000000005 */
[----:B---3--:R-:W-:-:S04]  /*0b60*/  FFMA R7, R19, R7, R6 ;  /* 0x0000000713077223 */ /* 0x008fc80000000006 */
[----:B-----5:R-:W-:-:S04]  /*0b70*/  FFMA R8, R8, R22, R7 ;  /* 0x0000001608087223 */ /* 0x020fc80000000007 */
[----:B------:R-:W-:-:S04]  /*0b80*/  FFMA R8, R23, R9, R8 ;  /* 0x0000000917087223 */ /* 0x000fc80000000008 */
[----:B------:R-:W-:-:S04]  /*0b90*/  FFMA R15, R15, R10, R8 ;  /* 0x0000000a0f0f7223 */ /* 0x000fc80000000008 */
[----:B------:R-:W-:Y:S01]  /*0ba0*/  FFMA R27, R14, R11, R15 ;  /* 0x0000000b0e1b7223 */ /* 0x000fe2000000000f */
[----:B------:R-:W-:Y:S06]  /*0bb0*/  BRA.U UP1, `(.L_x_4) ;  /* 0xfffffffd01a47547 */ /* 0x000fec000b83ffff */
.L_x_3:
[----:B------:R-:W-:Y:S05]  /*0bc0*/  BRA.U !UP0, `(.L_x_2) ;  /* 0x0000000108a87547 */ /* 0x000fea000b800000 */
[----:B------:R-:W-:Y:S02]  /*0bd0*/  UISETP.GE.U32.AND UP0, UPT, UR5, 0x4, UPT ;  /* 0x000000040500788c */ /* 0x000fe4000bf06070 */
[----:B------:R-:W-:-:S04]  /*0be0*/  ULOP3.LUT UR8, UR7, 0x3, URZ, 0xc0, !UPT ;  /* 0x0000000307087892 */ /* 0x000fc8000f8ec0ff */
[----:B------:R-:W-:-:S03]  /*0bf0*/  UISETP.NE.AND UP1, UPT, UR8, URZ, UPT ;  /* 0x000000ff0800728c */ /* 0x000fc6000bf25270 */
[----:B------:R-:W-:Y:S08]  /*0c00*/  BRA.U !UP0, `(.L_x_5) ;  /* 0x00000001083c7547 */ /* 0x000ff0000b800000 */
[----:B------:R-:W-:Y:S02]  /*0c10*/  LEA R5, R2, R0, 0x5 ;  /* 0x0000000002057211 */ /* 0x000fe400078e28ff */
[----:B0-----:R-:W-:Y:S02]  /*0c20*/  LEA R4, R3, R2, 0x5 ;  /* 0x0000000203047211 */ /* 0x001fe400078e28ff */
[----:B------:R-:W-:Y:S02]  /*0c30*/  LEA R9, R5, UR6, 0x2 ;  /* 0x0000000605097c11 */ /* 0x000fe4000f8e10ff */
[----:B------:R-:W-:Y:S02]  /*0c40*/  LEA R8, R4, UR4, 0x2 ;  /* 0x0000000404087c11 */ /* 0x000fe4000f8e10ff */
[----:B------:R-:W-:Y:S01]  /*0c50*/  IADD3 R2, PT, PT, R2, 0x4, RZ ;  /* 0x0000000402027810 */ /* 0x000fe20007ffe0ff */
[----:B------:R-:W-:Y:S04]  /*0c60*/  LDS R10, [R9] ;  /* 0x00000000090a7984 */ /* 0x000fe80000000800 */
[----:B------:R-:W0:Y:S04]  /*0c70*/  LDS.64 R6, [R8] ;  /* 0x0000000008067984 */ /* 0x000e280000000a00 */
[----:B------:R-:W1:Y:S04]  /*0c80*/  LDS R11, [R9+0x80] ;  /* 0x00008000090b7984 */ /* 0x000e680000000800 */
[----:B------:R-:W-:Y:S04]  /*0c90*/  LDS R12, [R9+0x100] ;  /* 0x00010000090c7984 */ /* 0x000fe80000000800 */
[----:B------:R-:W2:Y:S04]  /*0ca0*/  LDS.64 R4, [R8+0x8] ;  /* 0x0000080008047984 */ /* 0x000ea80000000a00 */
[----:B------:R-:W3:Y:S01]  /*0cb0*/  LDS R13, [R9+0x180] ;  /* 0x00018000090d7984 */ /* 0x000ee20000000800 */
[----:B0-----:R-:W-:-:S04]  /*0cc0*/  FFMA R6, R6, R10, R27 ;  /* 0x0000000a06067223 */ /* 0x001fc8000000001b */
[----:B-1----:R-:W-:-:S04]  /*0cd0*/  FFMA R7, R11, R7, R6 ;  /* 0x000000070b077223 */ /* 0x002fc80000000006 */
[----:B--2---:R-:W-:-:S04]  /*0ce0*/  FFMA R4, R4, R12, R7 ;  /* 0x0000000c04047223 */ /* 0x004fc80000000007 */
[----:B---3--:R-:W-:-:S07]  /*0cf0*/  FFMA R27, R13, R5, R4 ;  /* 0x000000050d1b7223 */ /* 0x008fce0000000004 */
.L_x_5:
[----:B------:R-:W-:Y:S05]  /*0d00*/  BRA.U !UP1, `(.L_x_2) ;  /* 0x0000000109587547 */ /* 0x000fea000b800000 */
[----:B------:R-:W-:Y:S02]  /*0d10*/  UISETP.NE.AND UP0, UPT, UR8, 0x1, UPT ;  /* 0x000000010800788c */ /* 0x000fe4000bf05270 */
[----:B------:R-:W-:-:S04]  /*0d20*/  ULOP3.LUT UR7, UR7, 0x1, URZ, 0xc0, !UPT ;  /* 0x0000000107077892 */ /* 0x000fc8000f8ec0ff */
[----:B------:R-:W-:-:S03]  /*0d30*/  UISETP.NE.U32.AND UP1, UPT, UR7, 0x1, UPT ;  /* 0x000000010700788c */ /* 0x000fc6000bf25070 */
[----:B------:R-:W-:Y:S08]  /*0d40*/  BRA.U !UP0, `(.L_x_6) ;  /* 0x0000000108287547 */ /* 0x000ff0000b800000 */
[----:B0-----:R-:W-:Y:S02]  /*0d50*/  LEA R4, R3, R2, 0x5 ;  /* 0x0000000203047211 */ /* 0x001fe400078e28ff */
[----:B------:R-:W-:Y:S02]  /*0d60*/  LEA R5, R2, R0, 0x5 ;  /* 0x0000000002057211 */ /* 0x000fe400078e28ff */
[----:B------:R-:W-:Y:S02]  /*0d70*/  LEA R4, R4, UR4, 0x2 ;  /* 0x0000000404047c11 */ /* 0x000fe4000f8e10ff */
[----:B------:R-:W-:Y:S02]  /*0d80*/  LEA R6, R5, UR6, 0x2 ;  /* 0x0000000605067c11 */ /* 0x000fe4000f8e10ff */
[----:B------:R-:W-:Y:S02]  /*0d90*/  IADD3 R2, PT, PT, R2, 0x2, RZ ;  /* 0x0000000202027810 */ /* 0x000fe40007ffe0ff */
[----:B------:R-:W-:Y:S04]  /*0da0*/  LDS.64 R4, [R4] ;  /* 0x0000000004047984 */ /* 0x000fe80000000a00 */
[----:B------:R-:W0:Y:S04]  /*0db0*/  LDS R7, [R6] ;  /* 0x0000000006077984 */ /* 0x000e280000000800 */
[----:B------:R-:W1:Y:S01]  /*0dc0*/  LDS R9, [R6+0x80] ;  /* 0x0000800006097984 */ /* 0x000e620000000800 */
[----:B0-----:R-:W-:-:S04]  /*0dd0*/  FFMA R8, R4, R7, R27 ;  /* 0x0000000704087223 */ /* 0x001fc8000000001b */
[----:B-1----:R-:W-:-:S07]  /*0de0*/  FFMA R27, R9, R5, R8 ;  /* 0x00000005091b7223 */ /* 0x002fce0000000008 */
.L_x_6:
[----:B------:R-:W-:Y:S05]  /*0df0*/  BRA.U UP1, `(.L_x_2) ;  /* 0x00000001011c7547 */ /* 0x000fea000b800000 */
[----:B------:R-:W-:Y:S02]  /*0e00*/  LEA R0, R2, R0, 0x5 ;  /* 0x0000000002007211 */ /* 0x000fe400078e28ff */
[----:B------:R-:W-:Y:S02]  /*0e10*/  LEA R3, R3, R2, 0x5 ;  /* 0x0000000203037211 */ /* 0x000fe400078e28ff */
[----:B------:R-:W-:Y:S02]  /*0e20*/  LEA R2, R0, UR6, 0x2 ;  /* 0x0000000600027c11 */ /* 0x000fe4000f8e10ff */
[----:B------:R-:W-:-:S04]  /*0e30*/  LEA R3, R3, UR4, 0x2 ;  /* 0x0000000403037c11 */ /* 0x000fc8000f8e10ff */
[----:B------:R-:W-:Y:S04]  /*0e40*/  LDS R2, [R2] ;  /* 0x0000000002027984 */ /* 0x000fe80000000800 */
[----:B------:R-:W1:Y:S02]  /*0e50*/  LDS R0, [R3] ;  /* 0x0000000003007984 */ /* 0x000e640000000800 */
[----:B-1----:R-:W-:-:S07]  /*0e60*/  FFMA R27, R0, R2, R27 ;  /* 0x00000002001b7223 */ /* 0x002fce000000001b */
.L_x_2:
[----:B------:R-:W1:Y:S01]  /*0e70*/  LDC.64 R2, c[0x0][0x3a0] ;  /* 0x0000e800ff027b82 */ /* 0x000e620000000a00 */
[----:B------:R-:W-:-:S04]  /*0e80*/  IMAD R21, R21, UR15, R18 ;  /* 0x0000000f15157c24 */ /* 0x000fc8000f8e0212 */
[----:B-1----:R-:W-:-:S05]  /*0e90*/  IMAD.WIDE R2, R21, 0x4, R2 ;  /* 0x0000000415027825 */ /* 0x002fca00078e0202 */
[----:B------:R-:W-:Y:S01]  /*0ea0*/  STG.E desc[UR10][R2.64], R27 ;  /* 0x0000001b02007986 */ /* 0x000fe2000c10190a */
[----:B------:R-:W-:Y:S05]  /*0eb0*/  EXIT ;  /* 0x000000000000794d */ /* 0x000fea0003800000 */
.L_x_7:
[----:B------:R-:W-:-:S00]  /*0ec0*/  BRA `(.L_x_7) ;  /* 0xfffffffc00fc7947 */ /* 0x000fc0000383ffff */
[----:B------:R-:W-:-:S00]  /*0ed0*/  NOP ;  /* 0x0000000000007918 */ /* 0x000fc00000000000 */
        /* <DEDUP_REMOVED lines=10> */
.L_x_8:


//--------------------- .nv.shared._Z17haroon_mysgemm_v2PfiiS_iiS_ii --------------------------
	.section	.nv.shared._Z17haroon_mysgemm_v2PfiiS_iiS_ii,"aw",@nobits
	.sectionflags	@""
	.align	4
.nv.shared._Z17haroon_mysgemm_v2PfiiS_iiS_ii:
	.zero		9216


//--------------------- .nv.shared.reserved.0     --------------------------
	.section	.nv.shared.reserved.0,"aw",@nobits
	.weak		__nv_reservedSMEM_offset_0_alias
	.size		__nv_reservedSMEM_offset_0_alias, 0, 64
	.other		__nv_reservedSMEM_offset_0_alias,@"STO_CUDA_RESERVED_SHARED STV_DEFAULT"
__nv_reservedSMEM_offset_0_alias:
	.zero		0
	.zero		64


//--------------------- .nv.constant0._Z17haroon_mysgemm_v2PfiiS_iiS_ii --------------------------
	.section	.nv.constant0._Z17haroon_mysgemm_v2PfiiS_iiS_ii,"a",@progbits
	.sectionflags	@""
	.align	4
.nv.constant0._Z17haroon_mysgemm_v2PfiiS_iiS_ii:
	.zero		944


//--------------------- SYMBOLS --------------------------

	.type		.nv.reservedSmem.offset0,@object
	.size		.nv.reservedSmem.offset0,0x4
	.type		.nv.reservedSmem.cap,@object
	.size		.nv.reservedSmem.cap,0x4
